	.headerflags	@"EF_CUDA_TEXMODE_UNIFIED EF_CUDA_64BIT_ADDRESS EF_CUDA_ACCELERATORS EF_CUDA_SM90 EF_CUDA_VIRTUAL_SM(EF_CUDA_SM90)"
	.elftype	@"ET_EXEC"


//--------------------- .nv.info                  --------------------------
	.section	.nv.info,"",@"SHT_CUDA_INFO"
	.align	4


	//----- nvinfo : EIATTR_REGCOUNT
	.align		4
        /*0000*/ 	.byte	0x04, 0x2f
        /*0002*/ 	.short	(.L_3 - .L_2)
	.align		4
.L_2:
        /*0004*/ 	.word	index@(triton_poi_fused__native_batch_norm_legit_no_training_silu_16)
        /*0008*/ 	.word	0x00000011


	//----- nvinfo : EIATTR_MIN_STACK_SIZE
	.align		4
.L_3:
        /*000c*/ 	.byte	0x04, 0x12
        /*000e*/ 	.short	(.L_5 - .L_4)
	.align		4
.L_4:
        /*0010*/ 	.word	index@(triton_poi_fused__native_batch_norm_legit_no_training_silu_16)
        /*0014*/ 	.word	0x00000000


	//----- nvinfo : EIATTR_FRAME_SIZE
	.align		4
.L_5:
        /*0018*/ 	.byte	0x04, 0x11
        /*001a*/ 	.short	(.L_7 - .L_6)
	.align		4
.L_6:
        /*001c*/ 	.word	index@(triton_poi_fused__native_batch_norm_legit_no_training_silu_16)
        /*0020*/ 	.word	0x00000000


	//----- nvinfo : EIATTR_MIN_STACK_SIZE
	.align		4
.L_7:
        /*0024*/ 	.byte	0x04, 0x12
        /*0026*/ 	.short	(.L_9 - .L_8)
	.align		4
.L_8:
        /*0028*/ 	.word	index@(triton_poi_fused__native_batch_norm_legit_no_training_silu_16)
        /*002c*/ 	.word	0x00000000
.L_9:


//--------------------- .nv.info.triton_poi_fused__native_batch_norm_legit_no_training_silu_16 --------------------------
	.section	.nv.info.triton_poi_fused__native_batch_norm_legit_no_training_silu_16,"",@"SHT_CUDA_INFO"
	.sectionflags	@""
	.align	4


	//----- nvinfo : EIATTR_CUDA_API_VERSION
	.align		4
        /*0000*/ 	.byte	0x04, 0x37
        /*0002*/ 	.short	(.L_11 - .L_10)
.L_10:
        /*0004*/ 	.word	0x0000007c


	//----- nvinfo : EIATTR_KPARAM_INFO
	.align		4
.L_11:
        /*0008*/ 	.byte	0x04, 0x17
        /*000a*/ 	.short	(.L_13 - .L_12)
.L_12:
        /*000c*/ 	.word	0x00000000
        /*0010*/ 	.short	0x0006
        /*0012*/ 	.short	0x0030
        /*0014*/ 	.byte	0x00, 0xf0, 0x11, 0x00


	//----- nvinfo : EIATTR_KPARAM_INFO
	.align		4
.L_13:
        /*0018*/ 	.byte	0x04, 0x17
        /*001a*/ 	.short	(.L_15 - .L_14)
.L_14:
        /*001c*/ 	.word	0x00000000
        /*0020*/ 	.short	0x0005
        /*0022*/ 	.short	0x0028
        /*0024*/ 	.byte	0x00, 0xf4, 0x21, 0x00


	//----- nvinfo : EIATTR_KPARAM_INFO
	.align		4
.L_15:
        /*0028*/ 	.byte	0x04, 0x17
        /*002a*/ 	.short	(.L_17 - .L_16)
.L_16:
        /*002c*/ 	.word	0x00000000
        /*0030*/ 	.short	0x0004
        /*0032*/ 	.short	0x0020
        /*0034*/ 	.byte	0x00, 0xf4, 0x21, 0x00


	//----- nvinfo : EIATTR_KPARAM_INFO
	.align		4
.L_17:
        /*0038*/ 	.byte	0x04, 0x17
        /*003a*/ 	.short	(.L_19 - .L_18)
.L_18:
        /*003c*/ 	.word	0x00000000
        /*0040*/ 	.short	0x0003
        /*0042*/ 	.short	0x0018
        /*0044*/ 	.byte	0x00, 0xf4, 0x21, 0x00


	//----- nvinfo : EIATTR_KPARAM_INFO
	.align		4
.L_19:
        /*0048*/ 	.byte	0x04, 0x17
        /*004a*/ 	.short	(.L_21 - .L_20)
.L_20:
        /*004c*/ 	.word	0x00000000
        /*0050*/ 	.short	0x0002
        /*0052*/ 	.short	0x0010
        /*0054*/ 	.byte	0x00, 0xf4, 0x21, 0x00


	//----- nvinfo : EIATTR_KPARAM_INFO
	.align		4
.L_21:
        /*0058*/ 	.byte	0x04, 0x17
        /*005a*/ 	.short	(.L_23 - .L_22)
.L_22:
        /*005c*/ 	.word	0x00000000
        /*0060*/ 	.short	0x0001
        /*0062*/ 	.short	0x0008
        /*0064*/ 	.byte	0x00, 0xf4, 0x21, 0x00


	//----- nvinfo : EIATTR_KPARAM_INFO
	.align		4
.L_23:
        /*0068*/ 	.byte	0x04, 0x17
        /*006a*/ 	.short	(.L_25 - .L_24)
.L_24:
        /*006c*/ 	.word	0x00000000
        /*0070*/ 	.short	0x0000
        /*0072*/ 	.short	0x0000
        /*0074*/ 	.byte	0x00, 0xf4, 0x21, 0x00


	//----- nvinfo : EIATTR_SPARSE_MMA_MASK
	.align		4
.L_25:
        /*0078*/ 	.byte	0x03, 0x50
        /*007a*/ 	.short	0x0000


	//----- nvinfo : EIATTR_MAXREG_COUNT
	.align		4
        /*007c*/ 	.byte	0x03, 0x1b
        /*007e*/ 	.short	0x00ff


	//----- nvinfo : EIATTR_EXIT_INSTR_OFFSETS
	.align		4
        /*0080*/ 	.byte	0x04, 0x1c
        /*0082*/ 	.short	(.L_27 - .L_26)


	//   ....[0]....
.L_26:
        /*0084*/ 	.word	0x00000530


	//----- nvinfo : EIATTR_REQNTID
	.align		4
.L_27:
        /*0088*/ 	.byte	0x04, 0x10
        /*008a*/ 	.short	(.L_29 - .L_28)
.L_28:
        /*008c*/ 	.word	0x00000080
        /*0090*/ 	.word	0x00000001
        /*0094*/ 	.word	0x00000001


	//----- nvinfo : EIATTR_CBANK_PARAM_SIZE
	.align		4
.L_29:
        /*0098*/ 	.byte	0x03, 0x19
        /*009a*/ 	.short	0x0034


	//----- nvinfo : EIATTR_PARAM_CBANK
	.align		4
        /*009c*/ 	.byte	0x04, 0x0a
        /*009e*/ 	.short	(.L_31 - .L_30)
	.align		4
.L_30:
        /*00a0*/ 	.word	index@(.nv.constant0.triton_poi_fused__native_batch_norm_legit_no_training_silu_16)
        /*00a4*/ 	.short	0x0210
        /*00a6*/ 	.short	0x0034


	//----- nvinfo : EIATTR_SW_WAR
	.align		4
.L_31:
        /*00a8*/ 	.byte	0x04, 0x36
        /*00aa*/ 	.short	(.L_33 - .L_32)
.L_32:
        /*00ac*/ 	.word	0x00000008
.L_33:


//--------------------- .nv.callgraph             --------------------------
	.section	.nv.callgraph,"",@"SHT_CUDA_CALLGRAPH"
	.align	4
	.sectionentsize	8
	.align		4
        /*0000*/ 	.word	0x00000000
	.align		4
        /*0004*/ 	.word	0xffffffff
	.align		4
        /*0008*/ 	.word	0x00000000
	.align		4
        /*000c*/ 	.word	0xfffffffe
	.align		4
        /*0010*/ 	.word	0x00000000
	.align		4
        /*0014*/ 	.word	0xfffffffd
	.align		4
        /*0018*/ 	.word	0x00000000
	.align		4
        /*001c*/ 	.word	0xfffffffc


//--------------------- .nv.constant4             --------------------------
	.section	.nv.constant4,"a",@progbits
	.align	8
	.align		8
.nv.constant4:
        /*0000*/ 	.dword	_$_str
	.align		8
        /*0008*/ 	.dword	_$_str_$_2


//--------------------- .text.triton_poi_fused__native_batch_norm_legit_no_training_silu_16 --------------------------
	.section	.text.triton_poi_fused__native_batch_norm_legit_no_training_silu_16,"ax",@progbits
	.align	128
        .global         triton_poi_fused__native_batch_norm_legit_no_training_silu_16
        .type           triton_poi_fused__native_batch_norm_legit_no_training_silu_16,@function
        .size           triton_poi_fused__native_batch_norm_legit_no_training_silu_16,(.L_x_1 - triton_poi_fused__native_batch_norm_legit_no_training_silu_16)
        .other          triton_poi_fused__native_batch_norm_legit_no_training_silu_16,@"STO_CUDA_ENTRY STV_DEFAULT"
triton_poi_fused__native_batch_norm_legit_no_training_silu_16:
.text.triton_poi_fused__native_batch_norm_legit_no_training_silu_16:
[----:B------:R-:W-:Y:S01]  /*0000*/  LDC R1, c[0x0][0x28] ;  /* 0x00000a00ff017b82 */ /* 0x000fe20000000800 */
[----:B------:R-:W1:Y:S07]  /*0010*/  S2R R0, SR_TID.X ;  /* 0x0000000000007919 */ /* 0x000e6e0000002100 */
[----:B------:R-:W2:Y:S01]  /*0020*/  LDC.64 R2, c[0x0][0x228] ;  /* 0x00008a00ff027b82 */ /* 0x000ea20000000a00 */
[----:B------:R-:W-:Y:S01]  /*0030*/  ULDC.64 UR4, c[0x0][0x208] ;  /* 0x0000820000047ab9 */ /* 0x000fe20000000a00 */
[----:B------:R-:W3:Y:S06]  /*0040*/  S2R R7, SR_CTAID.X ;  /* 0x0000000000077919 */ /* 0x000eec0000002500 */
[----:B------:R-:W4:Y:S08]  /*0050*/  LDC.64 R8, c[0x0][0x230] ;  /* 0x00008c00ff087b82 */ /* 0x000f300000000a00 */
[----:B------:R-:W5:Y:S01]  /*0060*/  LDC.64 R10, c[0x0][0x238] ;  /* 0x00008e00ff0a7b82 */ /* 0x000f620000000a00 */
[----:B-1----:R-:W-:-:S02]  /*0070*/  SHF.L.U32 R0, R0, 0x1, RZ ;  /* 0x0000000100007819 */ /* 0x002fc400000006ff */
[----:B---3--:R-:W-:Y:S02]  /*0080*/  SHF.R.S32.HI R5, RZ, 0x17, R7 ;  /* 0x00000017ff057819 */ /* 0x008fe40000011407 */
[----:B------:R-:W-:Y:S02]  /*0090*/  LOP3.LUT R0, R0, 0xfe, RZ, 0xc0, !PT ;  /* 0x000000fe00007812 */ /* 0x000fe400078ec0ff */
[----:B------:R-:W-:Y:S02]  /*00a0*/  SGXT R5, R5, 0x1 ;  /* 0x000000010505781a */ /* 0x000fe40000000200 */
[----:B------:R-:W-:Y:S02]  /*00b0*/  LEA R0, R7, R0, 0x8 ;  /* 0x0000000007007211 */ /* 0x000fe400078e40ff */
[----:B------:R-:W1:Y:S02]  /*00c0*/  LDC.64 R6, c[0x0][0x220] ;  /* 0x00008800ff067b82 */ /* 0x000e640000000a00 */
[----:B------:R-:W-:-:S04]  /*00d0*/  LEA.HI R5, R5, R0, RZ, 0xa ;  /* 0x0000000005057211 */ /* 0x000fc800078f50ff */
[----:B------:R-:W-:-:S04]  /*00e0*/  LOP3.LUT R5, R5, 0xfffffc00, RZ, 0xc0, !PT ;  /* 0xfffffc0005057812 */ /* 0x000fc800078ec0ff */
[----:B------:R-:W-:Y:S02]  /*00f0*/  IADD3 R13, R0, -R5, RZ ;  /* 0x80000005000d7210 */ /* 0x000fe40007ffe0ff */
[----:B------:R-:W3:Y:S03]  /*0100*/  LDC.64 R4, c[0x0][0x218] ;  /* 0x00008600ff047b82 */ /* 0x000ee60000000a00 */
[----:B--2---:R-:W-:-:S06]  /*0110*/  IMAD.WIDE R2, R13, 0x4, R2 ;  /* 0x000000040d027825 */ /* 0x004fcc00078e0202 */
[----:B------:R-:W2:Y:S01]  /*0120*/  LDG.E.EL.64 R2, desc[UR4][R2.64] ;  /* 0x0000000402027981 */ /* 0x000ea2000c2e1b00 */
[----:B-1----:R-:W-:-:S04]  /*0130*/  IMAD.WIDE R6, R13, 0x4, R6 ;  /* 0x000000040d067825 */ /* 0x002fc800078e0206 */
[C---:B----4-:R-:W-:Y:S02]  /*0140*/  IMAD.WIDE R8, R13.reuse, 0x4, R8 ;  /* 0x000000040d087825 */ /* 0x050fe400078e0208 */
[----:B------:R-:W4:Y:S02]  /*0150*/  LDG.E.EL.64 R6, desc[UR4][R6.64] ;  /* 0x0000000406067981 */ /* 0x000f24000c2e1b00 */
[----:B-----5:R-:W-:Y:S02]  /*0160*/  IMAD.WIDE R10, R13, 0x4, R10 ;  /* 0x000000040d0a7825 */ /* 0x020fe400078e020a */
[----:B------:R-:W5:Y:S02]  /*0170*/  LDG.E.EL.64 R8, desc[UR4][R8.64] ;  /* 0x0000000408087981 */ /* 0x000f64000c2e1b00 */
[----:B---3--:R-:W-:Y:S02]  /*0180*/  IMAD.WIDE R4, R0, 0x4, R4 ;  /* 0x0000000400047825 */ /* 0x008fe400078e0204 */
[----:B------:R-:W5:Y:S04]  /*0190*/  LDG.E.EL.64 R10, desc[UR4][R10.64] ;  /* 0x000000040a0a7981 */ /* 0x000f68000c2e1b00 */
[----:B------:R-:W4:Y:S01]  /*01a0*/  LDG.E.64 R4, desc[UR4][R4.64] ;  /* 0x0000000404047981 */ /* 0x000f22000c1e1b00 */
[----:B--2---:R-:W-:Y:S01]  /*01b0*/  FADD R2, R2, 9.9999997473787516356e-06 ;  /* 0x3727c5ac02027421 */ /* 0x004fe20000000000 */
[----:B------:R-:W-:-:S03]  /*01c0*/  FADD R3, R3, 9.9999997473787516356e-06 ;  /* 0x3727c5ac03037421 */ /* 0x000fc60000000000 */
[----:B------:R-:W1:Y:S08]  /*01d0*/  MUFU.SQRT R12, R2 ;  /* 0x00000002000c7308 */ /* 0x000e700000002000 */
[----:B------:R-:W2:Y:S01]  /*01e0*/  MUFU.SQRT R13, R3 ;  /* 0x00000003000d7308 */ /* 0x000ea20000002000 */
[C---:B-1----:R-:W-:Y:S02]  /*01f0*/  FSETP.GT.AND P0, PT, R12.reuse, 8.50705917302346158658e+37, PT ;  /* 0x7e8000000c00780b */ /* 0x042fe40003f04000 */
[----:B------:R-:W-:-:S02]  /*0200*/  FSETP.GEU.AND P2, PT, R12, 1.175494350822287508e-38, PT ;  /* 0x008000000c00780b */ /* 0x000fc40003f4e000 */
[C---:B--2---:R-:W-:Y:S02]  /*0210*/  FSETP.GT.AND P1, PT, R13.reuse, 8.50705917302346158658e+37, PT ;  /* 0x7e8000000d00780b */ /* 0x044fe40003f24000 */
[----:B------:R-:W-:-:S07]  /*0220*/  FSETP.GEU.AND P3, PT, R13, 1.175494350822287508e-38, PT ;  /* 0x008000000d00780b */ /* 0x000fce0003f6e000 */
[----:B------:R-:W-:Y:S01]  /*0230*/  @P0 FMUL R12, R12, 0.25 ;  /* 0x3e8000000c0c0820 */ /* 0x000fe20000400000 */
[----:B------:R-:W-:-:S03]  /*0240*/  HFMA2.MMA R2, -RZ, RZ, 1.625, 0 ;  /* 0x3e800000ff027435 */ /* 0x000fc600000001ff */
[----:B------:R-:W-:Y:S01]  /*0250*/  @!P2 FMUL R12, R12, 16777216 ;  /* 0x4b8000000c0ca820 */ /* 0x000fe20000400000 */
[----:B------:R-:W-:-:S05]  /*0260*/  @P1 FMUL R13, R13, 0.25 ;  /* 0x3e8000000d0d1820 */ /* 0x000fca0000400000 */
[----:B------:R-:W1:Y:S01]  /*0270*/  MUFU.RCP R12, R12 ;  /* 0x0000000c000c7308 */ /* 0x000e620000001000 */
[----:B------:R-:W-:Y:S01]  /*0280*/  @!P3 FMUL R13, R13, 16777216 ;  /* 0x4b8000000d0db820 */ /* 0x000fe20000400000 */
[----:B------:R-:W-:-:S06]  /*0290*/  FSEL R3, R2, 1, P0 ;  /* 0x3f80000002037808 */ /* 0x000fcc0000000000 */
[----:B------:R-:W2:Y:S01]  /*02a0*/  MUFU.RCP R13, R13 ;  /* 0x0000000d000d7308 */ /* 0x000ea20000001000 */
[----:B------:R-:W-:Y:S01]  /*02b0*/  @!P2 FMUL R3, R3, 16777216 ;  /* 0x4b8000000303a820 */ /* 0x000fe20000400000 */
[----:B------:R-:W-:Y:S01]  /*02c0*/  FSEL R14, R2, 1, P1 ;  /* 0x3f800000020e7808 */ /* 0x000fe20000800000 */
[----:B----4-:R-:W-:Y:S02]  /*02d0*/  FADD R4, R4, -R6 ;  /* 0x8000000604047221 */ /* 0x010fe40000000000 */
[----:B-1----:R-:W-:Y:S02]  /*02e0*/  FMUL R3, R12, R3 ;  /* 0x000000030c037220 */ /* 0x002fe40000400000 */
[----:B------:R-:W-:Y:S01]  /*02f0*/  @!P3 FMUL R14, R14, 16777216 ;  /* 0x4b8000000e0eb820 */ /* 0x000fe20000400000 */
[----:B------:R-:W-:Y:S01]  /*0300*/  FADD R5, R5, -R7 ;  /* 0x8000000705057221 */ /* 0x000fe20000000000 */
[----:B------:R-:W-:Y:S02]  /*0310*/  FMUL R3, R4, R3 ;  /* 0x0000000304037220 */ /* 0x000fe40000400000 */
[----:B--2---:R-:W-:-:S02]  /*0320*/  FMUL R14, R13, R14 ;  /* 0x0000000e0d0e7220 */ /* 0x004fc40000400000 */
[----:B-----5:R-:W-:Y:S02]  /*0330*/  FFMA R8, R8, R3, R10 ;  /* 0x0000000308087223 */ /* 0x020fe4000000000a */
[----:B------:R-:W-:Y:S02]  /*0340*/  FMUL R14, R5, R14 ;  /* 0x0000000e050e7220 */ /* 0x000fe40000400000 */
[----:B------:R-:W-:Y:S02]  /*0350*/  FADD R3, RZ, -R8 ;  /* 0x80000008ff037221 */ /* 0x000fe40000000000 */
[----:B------:R-:W-:Y:S02]  /*0360*/  FFMA R9, R9, R14, R11 ;  /* 0x0000000e09097223 */ /* 0x000fe4000000000b */
[----:B------:R-:W-:Y:S02]  /*0370*/  FMUL R4, R3, 1.4426950216293334961 ;  /* 0x3fb8aa3b03047820 */ /* 0x000fe40000400000 */
[----:B------:R-:W-:-:S04]  /*0380*/  FADD R3, RZ, -R9 ;  /* 0x80000009ff037221 */ /* 0x000fc80000000000 */
[----:B------:R-:W-:Y:S01]  /*0390*/  FMUL R6, R3, 1.4426950216293334961 ;  /* 0x3fb8aa3b03067820 */ /* 0x000fe20000400000 */
[----:B------:R-:W-:-:S04]  /*03a0*/  FSETP.GEU.AND P0, PT, R4, -126, PT ;  /* 0xc2fc00000400780b */ /* 0x000fc80003f0e000 */
[----:B------:R-:W-:-:S09]  /*03b0*/  FSETP.GEU.AND P1, PT, R6, -126, PT ;  /* 0xc2fc00000600780b */ /* 0x000fd20003f2e000 */
[----:B------:R-:W-:-:S04]  /*03c0*/  @!P0 FMUL R4, R4, 0.5 ;  /* 0x3f00000004048820 */ /* 0x000fc80000400000 */
[----:B------:R-:W-:Y:S01]  /*03d0*/  @!P1 FMUL R6, R6, 0.5 ;  /* 0x3f00000006069820 */ /* 0x000fe20000400000 */
[----:B------:R-:W1:Y:S08]  /*03e0*/  MUFU.EX2 R3, R4 ;  /* 0x0000000400037308 */ /* 0x000e700000000800 */
[----:B------:R-:W2:Y:S01]  /*03f0*/  MUFU.EX2 R5, R6 ;  /* 0x0000000600057308 */ /* 0x000ea20000000800 */
[----:B-1----:R-:W-:-:S04]  /*0400*/  @!P0 FMUL R3, R3, R3 ;  /* 0x0000000303038220 */ /* 0x002fc80000400000 */
[----:B------:R-:W-:Y:S01]  /*0410*/  FADD R7, R3, 1 ;  /* 0x3f80000003077421 */ /* 0x000fe20000000000 */
[----:B--2---:R-:W-:-:S04]  /*0420*/  @!P1 FMUL R5, R5, R5 ;  /* 0x0000000505059220 */ /* 0x004fc80000400000 */
[----:B------:R-:W-:Y:S01]  /*0430*/  FADD R10, R5, 1 ;  /* 0x3f800000050a7421 */ /* 0x000fe20000000000 */
[----:B------:R-:W-:Y:S01]  /*0440*/  FSETP.GT.AND P0, PT, R7, 8.50705917302346158658e+37, PT ;  /* 0x7e8000000700780b */ /* 0x000fe20003f04000 */
[----:B------:R-:W1:Y:S03]  /*0450*/  LDC.64 R4, c[0x0][0x210] ;  /* 0x00008400ff047b82 */ /* 0x000e660000000a00 */
[----:B------:R-:W-:-:S09]  /*0460*/  FSETP.GT.AND P1, PT, R10, 8.50705917302346158658e+37, PT ;  /* 0x7e8000000a00780b */ /* 0x000fd20003f24000 */
[----:B------:R-:W-:-:S04]  /*0470*/  @P0 FMUL R7, R7, 0.25 ;  /* 0x3e80000007070820 */ /* 0x000fc80000400000 */
[----:B------:R-:W-:Y:S02]  /*0480*/  @P1 FMUL R10, R10, 0.25 ;  /* 0x3e8000000a0a1820 */ /* 0x000fe40000400000 */
[----:B------:R-:W2:Y:S08]  /*0490*/  MUFU.RCP R7, R7 ;  /* 0x0000000700077308 */ /* 0x000eb00000001000 */
[----:B------:R-:W3:Y:S01]  /*04a0*/  MUFU.RCP R10, R10 ;  /* 0x0000000a000a7308 */ /* 0x000ee20000001000 */
[----:B------:R-:W-:-:S02]  /*04b0*/  FSEL R6, R2, 1, P0 ;  /* 0x3f80000002067808 */ /* 0x000fc40000000000 */
[----:B------:R-:W-:-:S03]  /*04c0*/  FSEL R3, R2, 1, P1 ;  /* 0x3f80000002037808 */ /* 0x000fc60000800000 */
[----:B--2---:R-:W-:-:S04]  /*04d0*/  FMUL R11, R7, R6 ;  /* 0x00000006070b7220 */ /* 0x004fc80000400000 */
[----:B------:R-:W-:Y:S01]  /*04e0*/  FMUL R8, R8, R11 ;  /* 0x0000000b08087220 */ /* 0x000fe20000400000 */
[----:B---3--:R-:W-:Y:S01]  /*04f0*/  FMUL R6, R10, R3 ;  /* 0x000000030a067220 */ /* 0x008fe20000400000 */
[----:B-1----:R-:W-:-:S04]  /*0500*/  IMAD.WIDE R2, R0, 0x4, R4 ;  /* 0x0000000400027825 */ /* 0x002fc800078e0204 */
[----:B------:R-:W-:-:S05]  /*0510*/  FMUL R9, R9, R6 ;  /* 0x0000000609097220 */ /* 0x000fca0000400000 */
[----:B------:R-:W-:Y:S01]  /*0520*/  STG.E.64 desc[UR4][R2.64], R8 ;  /* 0x0000000802007986 */ /* 0x000fe2000c101b04 */
[----:B------:R-:W-:Y:S05]  /*0530*/  EXIT ;  /* 0x000000000000794d */ /* 0x000fea0003800000 */
.L_x_0:
[----:B------:R-:W-:-:S00]  /*0540*/  BRA `(.L_x_0) ;  /* 0xfffffffc00fc7947 */ /* 0x000fc0000383ffff */
[----:B------:R-:W-:-:S00]  /*0550*/  NOP ;  /* 0x0000000000007918 */ /* 0x000fc00000000000 */
        /* <DEDUP_REMOVED lines=10> */
.L_x_1:


//--------------------- .nv.global.init           --------------------------
	.section	.nv.global.init,"aw",@progbits
.nv.global.init:
	.type		_$_str,@object
	.size		_$_str,(_$_str_$_2 - _$_str)
_$_str:
        /*0000*/ 	.byte	0x5f, 0x5f, 0x43, 0x55, 0x44, 0x41, 0x5f, 0x46, 0x54, 0x5a, 0x00
	.type		_$_str_$_2,@object
	.size		_$_str_$_2,(.L_1 - _$_str_$_2)
_$_str_$_2:
        /*000b*/ 	.byte	0x5f, 0x5f, 0x43, 0x55, 0x44, 0x41, 0x5f, 0x50, 0x52, 0x45, 0x43, 0x5f, 0x53, 0x51, 0x52, 0x54
        /*001b*/ 	.byte	0x00
.L_1:


//--------------------- .nv.constant0.triton_poi_fused__native_batch_norm_legit_no_training_silu_16 --------------------------
	.section	.nv.constant0.triton_poi_fused__native_batch_norm_legit_no_training_silu_16,"a",@progbits
	.sectionflags	@""
	.align	4
.nv.constant0.triton_poi_fused__native_batch_norm_legit_no_training_silu_16:
	.zero		580
